//
// Generated by NVIDIA NVVM Compiler
//
// Compiler Build ID: CL-36424714
// Cuda compilation tools, release 13.0, V13.0.88
// Based on NVVM 20.0.0
//

.version 9.0
.target sm_100
.address_size 64

	// .globl	_Z10GPU_updateP6float3fj

.visible .entry _Z10GPU_updateP6float3fj(
	.param .u64 .ptr .align 1 _Z10GPU_updateP6float3fj_param_0,
	.param .f32 _Z10GPU_updateP6float3fj_param_1,
	.param .u32 _Z10GPU_updateP6float3fj_param_2
)
{
	.reg .pred 	%p<2>;
	.reg .b32 	%r<6>;
	.reg .b32 	%f<8>;
	.reg .b64 	%rd<5>;

	ld.param.u64 	%rd1, [_Z10GPU_updateP6float3fj_param_0];
	ld.param.f32 	%f1, [_Z10GPU_updateP6float3fj_param_1];
	ld.param.u32 	%r2, [_Z10GPU_updateP6float3fj_param_2];
	mov.u32 	%r3, %ctaid.x;
	mov.u32 	%r4, %ntid.x;
	mov.u32 	%r5, %tid.x;
	mad.lo.s32 	%r1, %r3, %r4, %r5;
	setp.ge.u32 	%p1, %r1, %r2;
	@%p1 bra 	$L__BB0_2;
	cvta.to.global.u64 	%rd2, %rd1;
	mul.wide.u32 	%rd3, %r1, 12;
	add.s64 	%rd4, %rd2, %rd3;
	ld.global.f32 	%f2, [%rd4];
	add.f32 	%f3, %f1, %f2;
	st.global.f32 	[%rd4], %f3;
	ld.global.f32 	%f4, [%rd4+4];
	add.f32 	%f5, %f1, %f4;
	st.global.f32 	[%rd4+4], %f5;
	ld.global.f32 	%f6, [%rd4+8];
	add.f32 	%f7, %f1, %f6;
	st.global.f32 	[%rd4+8], %f7;
$L__BB0_2:
	ret;

}


// ===== COMPILED SASS (sm_100) =====

	.target	sm_100

	.elftype	@"ET_EXEC"


//--------------------- .note.nv.tkinfo           --------------------------
	.section	.note.nv.tkinfo,"",@"SHT_NOTE"
	.sectionflags	@"SHF_NOTE_NV_TKINFO"
	.tkinfo
        /*0018*/ 	.word	0x00000002
        /*0030*/ 	.string	""
        /*0030*/ 	.string	"ptxas"
        /*0030*/ 	.string	"Cuda compilation tools, release 13.0, V13.0.88"
        /*0030*/ 	.string	"Build cuda_13.0.r13.0/compiler.36424714_0"
        /*0030*/ 	.string	"-arch sm_100 -m 64 "



//--------------------- .note.nv.cuinfo           --------------------------
	.section	.note.nv.cuinfo,"",@"SHT_NOTE"
	.sectionflags	@"SHF_NOTE_NV_CUINFO"
        /*0018*/ 	.short	0x0002
        /*001a*/ 	.short	0x0064
        /*001c*/ 	.short	0x0082
	.zero		2


//--------------------- .nv.info                  --------------------------
	.section	.nv.info,"",@"SHT_CUDA_INFO"
	.align	4


	//----- nvinfo : EIATTR_REGCOUNT
	.align		4
        /*0000*/ 	.byte	0x04, 0x2f
        /*0002*/ 	.short	(.L_1 - .L_0)
	.align		4
.L_0:
        /*0004*/ 	.word	index@(_Z10GPU_updateP6float3fj)
        /*0008*/ 	.word	0x0000000c


	//----- nvinfo : EIATTR_FRAME_SIZE
	.align		4
.L_1:
        /*000c*/ 	.byte	0x04, 0x11
        /*000e*/ 	.short	(.L_3 - .L_2)
	.align		4
.L_2:
        /*0010*/ 	.word	index@(_Z10GPU_updateP6float3fj)
        /*0014*/ 	.word	0x00000000


	//----- nvinfo : EIATTR_MIN_STACK_SIZE
	.align		4
.L_3:
        /*0018*/ 	.byte	0x04, 0x12
        /*001a*/ 	.short	(.L_5 - .L_4)
	.align		4
.L_4:
        /*001c*/ 	.word	index@(_Z10GPU_updateP6float3fj)
        /*0020*/ 	.word	0x00000000
.L_5:


//--------------------- .nv.compat                --------------------------
	.section	.nv.compat,"",@"SHT_CUDA_COMPAT_INFO"
	.align	4
        /*0000*/ 	.byte	0x02, 0x09, 0x00, 0x00, 0x02, 0x02, 0x01, 0x00, 0x02, 0x05, 0x05, 0x00, 0x03, 0x07, 0x01, 0x01
        /*0010*/ 	.byte	0x02, 0x03, 0x00, 0x00, 0x02, 0x06, 0x01, 0x00, 0x04, 0x0b, 0x08, 0x00, 0x09, 0x00, 0x00, 0x00
        /*0020*/ 	.byte	0x00, 0x00, 0x00, 0x00


//--------------------- .nv.info._Z10GPU_updateP6float3fj --------------------------
	.section	.nv.info._Z10GPU_updateP6float3fj,"",@"SHT_CUDA_INFO"
	.sectionflags	@""
	.align	4


	//----- nvinfo : EIATTR_CUDA_API_VERSION
	.align		4
        /*0000*/ 	.byte	0x04, 0x37
        /*0002*/ 	.short	(.L_7 - .L_6)
.L_6:
        /*0004*/ 	.word	0x00000082


	//----- nvinfo : EIATTR_KPARAM_INFO
	.align		4
.L_7:
        /*0008*/ 	.byte	0x04, 0x17
        /*000a*/ 	.short	(.L_9 - .L_8)
.L_8:
        /*000c*/ 	.word	0x00000000
        /*0010*/ 	.short	0x0002
        /*0012*/ 	.short	0x000c
        /*0014*/ 	.byte	0x00, 0xf0, 0x11, 0x00


	//----- nvinfo : EIATTR_KPARAM_INFO
	.align		4
.L_9:
        /*0018*/ 	.byte	0x04, 0x17
        /*001a*/ 	.short	(.L_11 - .L_10)
.L_10:
        /*001c*/ 	.word	0x00000000
        /*0020*/ 	.short	0x0001
        /*0022*/ 	.short	0x0008
        /*0024*/ 	.byte	0x00, 0xf0, 0x11, 0x00


	//----- nvinfo : EIATTR_KPARAM_INFO
	.align		4
.L_11:
        /*0028*/ 	.byte	0x04, 0x17
        /*002a*/ 	.short	(.L_13 - .L_12)
.L_12:
        /*002c*/ 	.word	0x00000000
        /*0030*/ 	.short	0x0000
        /*0032*/ 	.short	0x0000
        /*0034*/ 	.byte	0x00, 0xf5, 0x21, 0x00


	//----- nvinfo : EIATTR_SPARSE_MMA_MASK
	.align		4
.L_13:
        /*0038*/ 	.byte	0x03, 0x50
        /*003a*/ 	.short	0x0000


	//----- nvinfo : EIATTR_MAXREG_COUNT
	.align		4
        /*003c*/ 	.byte	0x03, 0x1b
        /*003e*/ 	.short	0x00ff


	//----- nvinfo : EIATTR_MERCURY_ISA_VERSION
	.align		4
        /*0040*/ 	.byte	0x03, 0x5f
        /*0042*/ 	.short	0x0101


	//----- nvinfo : EIATTR_VRC_CTA_INIT_COUNT
	.align		4
        /*0044*/ 	.byte	0x02, 0x4a
	.zero		1
	.zero		1


	//----- nvinfo : EIATTR_EXIT_INSTR_OFFSETS
	.align		4
        /*0048*/ 	.byte	0x04, 0x1c
        /*004a*/ 	.short	(.L_15 - .L_14)


	//   ....[0]....
.L_14:
        /*004c*/ 	.word	0x00000070


	//   ....[1]....
        /*0050*/ 	.word	0x00000150


	//----- nvinfo : EIATTR_CBANK_PARAM_SIZE
	.align		4
.L_15:
        /*0054*/ 	.byte	0x03, 0x19
        /*0056*/ 	.short	0x0010


	//----- nvinfo : EIATTR_PARAM_CBANK
	.align		4
        /*0058*/ 	.byte	0x04, 0x0a
        /*005a*/ 	.short	(.L_17 - .L_16)
	.align		4
.L_16:
        /*005c*/ 	.word	index@(.nv.constant0._Z10GPU_updateP6float3fj)
        /*0060*/ 	.short	0x0380
        /*0062*/ 	.short	0x0010


	//----- nvinfo : EIATTR_SW_WAR
	.align		4
.L_17:
        /*0064*/ 	.byte	0x04, 0x36
        /*0066*/ 	.short	(.L_19 - .L_18)
.L_18:
        /*0068*/ 	.word	0x00000008
.L_19:


//--------------------- .nv.callgraph             --------------------------
	.section	.nv.callgraph,"",@"SHT_CUDA_CALLGRAPH"
	.align	4
	.sectionentsize	8
	.align		4
        /*0000*/ 	.word	0x00000000
	.align		4
        /*0004*/ 	.word	0xffffffff
	.align		4
        /*0008*/ 	.word	0x00000000
	.align		4
        /*000c*/ 	.word	0xfffffffe
	.align		4
        /*0010*/ 	.word	0x00000000
	.align		4
        /*0014*/ 	.word	0xfffffffd
	.align		4
        /*0018*/ 	.word	0x00000000
	.align		4
        /*001c*/ 	.word	0xfffffffc


//--------------------- .text._Z10GPU_updateP6float3fj --------------------------
	.section	.text._Z10GPU_updateP6float3fj,"ax",@progbits
	.align	128
        .global         _Z10GPU_updateP6float3fj
        .type           _Z10GPU_updateP6float3fj,@function
        .size           _Z10GPU_updateP6float3fj,(.L_x_1 - _Z10GPU_updateP6float3fj)
        .other          _Z10GPU_updateP6float3fj,@"STO_CUDA_ENTRY STV_DEFAULT"
_Z10GPU_updateP6float3fj:
.text._Z10GPU_updateP6float3fj:
[----:B------:R-:W-:Y:S01]  /*0000*/  LDC R1, c[0x0][0x37c] ;  /* 0x0000df00ff017b82 */ /* 0x000fe20000000800 */
[----:B------:R-:W0:Y:S07]  /*0010*/  S2R R0, SR_TID.X ;  /* 0x0000000000007919 */ /* 0x000e2e0000002100 */
[----:B------:R-:W0:Y:S01]  /*0020*/  S2UR UR4, SR_CTAID.X ;  /* 0x00000000000479c3 */ /* 0x000e220000002500 */
[----:B------:R-:W1:Y:S07]  /*0030*/  LDCU UR5, c[0x0][0x38c] ;  /* 0x00007180ff0577ac */ /* 0x000e6e0008000800 */
[----:B------:R-:W0:Y:S02]  /*0040*/  LDC R5, c[0x0][0x360] ;  /* 0x0000d800ff057b82 */ /* 0x000e240000000800 */
[----:B0-----:R-:W-:-:S05]  /*0050*/  IMAD R5, R5, UR4, R0 ;  /* 0x0000000405057c24 */ /* 0x001fca000f8e0200 */
[----:B-1----:R-:W-:-:S13]  /*0060*/  ISETP.GE.U32.AND P0, PT, R5, UR5, PT ;  /* 0x0000000505007c0c */ /* 0x002fda000bf06070 */
[----:B------:R-:W-:Y:S05]  /*0070*/  @P0 EXIT ;  /* 0x000000000000094d */ /* 0x000fea0003800000 */
[----:B------:R-:W0:Y:S01]  /*0080*/  LDC.64 R2, c[0x0][0x380] ;  /* 0x0000e000ff027b82 */ /* 0x000e220000000a00 */
[----:B------:R-:W1:Y:S01]  /*0090*/  LDCU.64 UR4, c[0x0][0x358] ;  /* 0x00006b00ff0477ac */ /* 0x000e620008000a00 */
[----:B------:R-:W2:Y:S01]  /*00a0*/  LDCU UR6, c[0x0][0x388] ;  /* 0x00007100ff0677ac */ /* 0x000ea20008000800 */
[----:B0-----:R-:W-:-:S05]  /*00b0*/  IMAD.WIDE.U32 R2, R5, 0xc, R2 ;  /* 0x0000000c05027825 */ /* 0x001fca00078e0002 */
[----:B-1----:R-:W2:Y:S04]  /*00c0*/  LDG.E R0, desc[UR4][R2.64] ;  /* 0x0000000402007981 */ /* 0x002ea8000c1e1900 */
[----:B------:R-:W3:Y:S04]  /*00d0*/  LDG.E R4, desc[UR4][R2.64+0x4] ;  /* 0x0000040402047981 */ /* 0x000ee8000c1e1900 */
[----:B------:R-:W4:Y:S01]  /*00e0*/  LDG.E R6, desc[UR4][R2.64+0x8] ;  /* 0x0000080402067981 */ /* 0x000f22000c1e1900 */
[----:B--2---:R-:W-:Y:S01]  /*00f0*/  FADD R5, R0, UR6 ;  /* 0x0000000600057e21 */ /* 0x004fe20008000000 */
[----:B---3--:R-:W-:-:S04]  /*0100*/  FADD R7, R4, UR6 ;  /* 0x0000000604077e21 */ /* 0x008fc80008000000 */
[----:B------:R-:W-:Y:S01]  /*0110*/  STG.E desc[UR4][R2.64], R5 ;  /* 0x0000000502007986 */ /* 0x000fe2000c101904 */
[----:B----4-:R-:W-:-:S03]  /*0120*/  FADD R9, R6, UR6 ;  /* 0x0000000606097e21 */ /* 0x010fc60008000000 */
[----:B------:R-:W-:Y:S04]  /*0130*/  STG.E desc[UR4][R2.64+0x4], R7 ;  /* 0x0000040702007986 */ /* 0x000fe8000c101904 */
[----:B------:R-:W-:Y:S01]  /*0140*/  STG.E desc[UR4][R2.64+0x8], R9 ;  /* 0x0000080902007986 */ /* 0x000fe2000c101904 */
[----:B------:R-:W-:Y:S05]  /*0150*/  EXIT ;  /* 0x000000000000794d */ /* 0x000fea0003800000 */
.L_x_0:
[----:B------:R-:W-:-:S00]  /*0160*/  BRA `(.L_x_0) ;  /* 0xfffffffc00fc7947 */ /* 0x000fc0000383ffff */
[----:B------:R-:W-:-:S00]  /*0170*/  NOP ;  /* 0x0000000000007918 */ /* 0x000fc00000000000 */
        /* <DEDUP_REMOVED lines=8> */
.L_x_1:


//--------------------- .nv.shared.reserved.0     --------------------------
	.section	.nv.shared.reserved.0,"aw",@nobits
	.weak		__nv_reservedSMEM_offset_0_alias
	.size		__nv_reservedSMEM_offset_0_alias, 0, 64
	.other		__nv_reservedSMEM_offset_0_alias,@"STO_CUDA_RESERVED_SHARED STV_DEFAULT"
__nv_reservedSMEM_offset_0_alias:
	.zero		0
	.zero		64


//--------------------- .nv.constant0._Z10GPU_updateP6float3fj --------------------------
	.section	.nv.constant0._Z10GPU_updateP6float3fj,"a",@progbits
	.sectionflags	@""
	.align	4
.nv.constant0._Z10GPU_updateP6float3fj:
	.zero		912


//--------------------- SYMBOLS --------------------------

	.type		.nv.reservedSmem.offset0,@object
	.size		.nv.reservedSmem.offset0,0x4
